//
// Generated by NVIDIA NVVM Compiler
//
// Compiler Build ID: CL-36424714
// Cuda compilation tools, release 13.0, V13.0.88
// Based on NVVM 20.0.0
//

.version 9.0
.target sm_100
.address_size 64

	// .globl	_Z6MatMulPfS_S_i
// _ZZ6MatMulPfS_S_iE8subTileM has been demoted
// _ZZ6MatMulPfS_S_iE8subTileN has been demoted

.visible .entry _Z6MatMulPfS_S_i(
	.param .u64 .ptr .align 1 _Z6MatMulPfS_S_i_param_0,
	.param .u64 .ptr .align 1 _Z6MatMulPfS_S_i_param_1,
	.param .u64 .ptr .align 1 _Z6MatMulPfS_S_i_param_2,
	.param .u32 _Z6MatMulPfS_S_i_param_3
)
{
	.reg .pred 	%p<8>;
	.reg .b32 	%r<110>;
	.reg .b32 	%f<359>;
	.reg .b64 	%rd<39>;
	// demoted variable
	.shared .align 4 .b8 _ZZ6MatMulPfS_S_iE8subTileM[1024];
	// demoted variable
	.shared .align 4 .b8 _ZZ6MatMulPfS_S_iE8subTileN[1024];
	ld.param.u64 	%rd4, [_Z6MatMulPfS_S_i_param_2];
	ld.param.u32 	%r30, [_Z6MatMulPfS_S_i_param_3];
	mov.u32 	%r1, %tid.x;
	mov.u32 	%r2, %tid.y;
	mov.u32 	%r31, %ctaid.x;
	shl.b32 	%r3, %r31, 4;
	add.s32 	%r4, %r3, %r1;
	shr.s32 	%r32, %r30, 31;
	shr.u32 	%r33, %r32, 28;
	add.s32 	%r34, %r30, %r33;
	shr.s32 	%r5, %r34, 4;
	setp.lt.s32 	%p1, %r30, 16;
	@%p1 bra 	$L__BB0_9;
	cvta.to.global.u64 	%rd5, %rd4;
	mov.u32 	%r36, %ctaid.y;
	shl.b32 	%r37, %r36, 4;
	add.s32 	%r38, %r37, %r2;
	mul.lo.s32 	%r39, %r30, %r38;
	add.s32 	%r106, %r39, %r1;
	shl.b32 	%r40, %r2, 6;
	mov.u32 	%r41, _ZZ6MatMulPfS_S_iE8subTileM;
	add.s32 	%r7, %r41, %r40;
	add.s32 	%r42, %r39, %r4;
	mul.wide.s32 	%rd6, %r42, 4;
	add.s64 	%rd1, %rd5, %rd6;
	add.s32 	%r43, %r5, -1;
	setp.lt.u32 	%p2, %r43, 3;
	mov.f32 	%f357, 0f00000000;
	mov.b32 	%r109, 0;
	@%p2 bra 	$L__BB0_4;
	and.b32  	%r109, %r5, 134217724;
	neg.s32 	%r107, %r109;
	add.s32 	%r45, %r2, 48;
	mad.lo.s32 	%r46, %r30, %r45, %r1;
	add.s32 	%r105, %r46, %r3;
	add.s32 	%r47, %r2, 32;
	mad.lo.s32 	%r48, %r30, %r47, %r1;
	add.s32 	%r104, %r48, %r3;
	add.s32 	%r49, %r2, 16;
	mad.lo.s32 	%r50, %r30, %r49, %r1;
	add.s32 	%r103, %r50, %r3;
	mad.lo.s32 	%r51, %r2, %r30, %r1;
	add.s32 	%r102, %r51, %r3;
	mov.f32 	%f357, 0f00000000;
$L__BB0_3:
	.pragma "nounroll";
	ld.param.u64 	%rd36, [_Z6MatMulPfS_S_i_param_1];
	ld.param.u64 	%rd33, [_Z6MatMulPfS_S_i_param_0];
	cvta.to.global.u64 	%rd7, %rd33;
	mul.wide.s32 	%rd8, %r106, 4;
	add.s64 	%rd9, %rd7, %rd8;
	ld.global.f32 	%f8, [%rd9];
	shl.b32 	%r53, %r1, 2;
	add.s32 	%r54, %r7, %r53;
	st.shared.f32 	[%r54], %f8;
	cvta.to.global.u64 	%rd10, %rd36;
	mul.wide.s32 	%rd11, %r102, 4;
	add.s64 	%rd12, %rd10, %rd11;
	ld.global.f32 	%f9, [%rd12];
	mov.u32 	%r57, _ZZ6MatMulPfS_S_iE8subTileN;
	add.s32 	%r58, %r57, %r53;
	add.s32 	%r59, %r58, %r40;
	st.shared.f32 	[%r59], %f9;
	bar.sync 	0;
	ld.shared.f32 	%f10, [%r7];
	ld.shared.f32 	%f11, [%r58];
	fma.rn.f32 	%f12, %f10, %f11, %f357;
	ld.shared.f32 	%f13, [%r7+4];
	ld.shared.f32 	%f14, [%r58+64];
	fma.rn.f32 	%f15, %f13, %f14, %f12;
	ld.shared.f32 	%f16, [%r7+8];
	ld.shared.f32 	%f17, [%r58+128];
	fma.rn.f32 	%f18, %f16, %f17, %f15;
	ld.shared.f32 	%f19, [%r7+12];
	ld.shared.f32 	%f20, [%r58+192];
	fma.rn.f32 	%f21, %f19, %f20, %f18;
	ld.shared.f32 	%f22, [%r7+16];
	ld.shared.f32 	%f23, [%r58+256];
	fma.rn.f32 	%f24, %f22, %f23, %f21;
	ld.shared.f32 	%f25, [%r7+20];
	ld.shared.f32 	%f26, [%r58+320];
	fma.rn.f32 	%f27, %f25, %f26, %f24;
	ld.shared.f32 	%f28, [%r7+24];
	ld.shared.f32 	%f29, [%r58+384];
	fma.rn.f32 	%f30, %f28, %f29, %f27;
	ld.shared.f32 	%f31, [%r7+28];
	ld.shared.f32 	%f32, [%r58+448];
	fma.rn.f32 	%f33, %f31, %f32, %f30;
	ld.shared.f32 	%f34, [%r7+32];
	ld.shared.f32 	%f35, [%r58+512];
	fma.rn.f32 	%f36, %f34, %f35, %f33;
	ld.shared.f32 	%f37, [%r7+36];
	ld.shared.f32 	%f38, [%r58+576];
	fma.rn.f32 	%f39, %f37, %f38, %f36;
	ld.shared.f32 	%f40, [%r7+40];
	ld.shared.f32 	%f41, [%r58+640];
	fma.rn.f32 	%f42, %f40, %f41, %f39;
	ld.shared.f32 	%f43, [%r7+44];
	ld.shared.f32 	%f44, [%r58+704];
	fma.rn.f32 	%f45, %f43, %f44, %f42;
	ld.shared.f32 	%f46, [%r7+48];
	ld.shared.f32 	%f47, [%r58+768];
	fma.rn.f32 	%f48, %f46, %f47, %f45;
	ld.shared.f32 	%f49, [%r7+52];
	ld.shared.f32 	%f50, [%r58+832];
	fma.rn.f32 	%f51, %f49, %f50, %f48;
	ld.shared.f32 	%f52, [%r7+56];
	ld.shared.f32 	%f53, [%r58+896];
	fma.rn.f32 	%f54, %f52, %f53, %f51;
	ld.shared.f32 	%f55, [%r7+60];
	ld.shared.f32 	%f56, [%r58+960];
	fma.rn.f32 	%f57, %f55, %f56, %f54;
	st.global.f32 	[%rd1], %f57;
	bar.sync 	0;
	ld.global.f32 	%f58, [%rd9+64];
	st.shared.f32 	[%r54], %f58;
	mul.wide.s32 	%rd13, %r103, 4;
	add.s64 	%rd14, %rd10, %rd13;
	ld.global.f32 	%f59, [%rd14];
	st.shared.f32 	[%r59], %f59;
	bar.sync 	0;
	ld.shared.f32 	%f60, [%r7];
	ld.shared.f32 	%f61, [%r58];
	fma.rn.f32 	%f62, %f60, %f61, %f57;
	ld.shared.f32 	%f63, [%r7+4];
	ld.shared.f32 	%f64, [%r58+64];
	fma.rn.f32 	%f65, %f63, %f64, %f62;
	ld.shared.f32 	%f66, [%r7+8];
	ld.shared.f32 	%f67, [%r58+128];
	fma.rn.f32 	%f68, %f66, %f67, %f65;
	ld.shared.f32 	%f69, [%r7+12];
	ld.shared.f32 	%f70, [%r58+192];
	fma.rn.f32 	%f71, %f69, %f70, %f68;
	ld.shared.f32 	%f72, [%r7+16];
	ld.shared.f32 	%f73, [%r58+256];
	fma.rn.f32 	%f74, %f72, %f73, %f71;
	ld.shared.f32 	%f75, [%r7+20];
	ld.shared.f32 	%f76, [%r58+320];
	fma.rn.f32 	%f77, %f75, %f76, %f74;
	ld.shared.f32 	%f78, [%r7+24];
	ld.shared.f32 	%f79, [%r58+384];
	fma.rn.f32 	%f80, %f78, %f79, %f77;
	ld.shared.f32 	%f81, [%r7+28];
	ld.shared.f32 	%f82, [%r58+448];
	fma.rn.f32 	%f83, %f81, %f82, %f80;
	ld.shared.f32 	%f84, [%r7+32];
	ld.shared.f32 	%f85, [%r58+512];
	fma.rn.f32 	%f86, %f84, %f85, %f83;
	ld.shared.f32 	%f87, [%r7+36];
	ld.shared.f32 	%f88, [%r58+576];
	fma.rn.f32 	%f89, %f87, %f88, %f86;
	ld.shared.f32 	%f90, [%r7+40];
	ld.shared.f32 	%f91, [%r58+640];
	fma.rn.f32 	%f92, %f90, %f91, %f89;
	ld.shared.f32 	%f93, [%r7+44];
	ld.shared.f32 	%f94, [%r58+704];
	fma.rn.f32 	%f95, %f93, %f94, %f92;
	ld.shared.f32 	%f96, [%r7+48];
	ld.shared.f32 	%f97, [%r58+768];
	fma.rn.f32 	%f98, %f96, %f97, %f95;
	ld.shared.f32 	%f99, [%r7+52];
	ld.shared.f32 	%f100, [%r58+832];
	fma.rn.f32 	%f101, %f99, %f100, %f98;
	ld.shared.f32 	%f102, [%r7+56];
	ld.shared.f32 	%f103, [%r58+896];
	fma.rn.f32 	%f104, %f102, %f103, %f101;
	ld.shared.f32 	%f105, [%r7+60];
	ld.shared.f32 	%f106, [%r58+960];
	fma.rn.f32 	%f107, %f105, %f106, %f104;
	st.global.f32 	[%rd1], %f107;
	bar.sync 	0;
	ld.global.f32 	%f108, [%rd9+128];
	st.shared.f32 	[%r54], %f108;
	mul.wide.s32 	%rd15, %r104, 4;
	add.s64 	%rd16, %rd10, %rd15;
	ld.global.f32 	%f109, [%rd16];
	st.shared.f32 	[%r59], %f109;
	bar.sync 	0;
	ld.shared.f32 	%f110, [%r7];
	ld.shared.f32 	%f111, [%r58];
	fma.rn.f32 	%f112, %f110, %f111, %f107;
	ld.shared.f32 	%f113, [%r7+4];
	ld.shared.f32 	%f114, [%r58+64];
	fma.rn.f32 	%f115, %f113, %f114, %f112;
	ld.shared.f32 	%f116, [%r7+8];
	ld.shared.f32 	%f117, [%r58+128];
	fma.rn.f32 	%f118, %f116, %f117, %f115;
	ld.shared.f32 	%f119, [%r7+12];
	ld.shared.f32 	%f120, [%r58+192];
	fma.rn.f32 	%f121, %f119, %f120, %f118;
	ld.shared.f32 	%f122, [%r7+16];
	ld.shared.f32 	%f123, [%r58+256];
	fma.rn.f32 	%f124, %f122, %f123, %f121;
	ld.shared.f32 	%f125, [%r7+20];
	ld.shared.f32 	%f126, [%r58+320];
	fma.rn.f32 	%f127, %f125, %f126, %f124;
	ld.shared.f32 	%f128, [%r7+24];
	ld.shared.f32 	%f129, [%r58+384];
	fma.rn.f32 	%f130, %f128, %f129, %f127;
	ld.shared.f32 	%f131, [%r7+28];
	ld.shared.f32 	%f132, [%r58+448];
	fma.rn.f32 	%f133, %f131, %f132, %f130;
	ld.shared.f32 	%f134, [%r7+32];
	ld.shared.f32 	%f135, [%r58+512];
	fma.rn.f32 	%f136, %f134, %f135, %f133;
	ld.shared.f32 	%f137, [%r7+36];
	ld.shared.f32 	%f138, [%r58+576];
	fma.rn.f32 	%f139, %f137, %f138, %f136;
	ld.shared.f32 	%f140, [%r7+40];
	ld.shared.f32 	%f141, [%r58+640];
	fma.rn.f32 	%f142, %f140, %f141, %f139;
	ld.shared.f32 	%f143, [%r7+44];
	ld.shared.f32 	%f144, [%r58+704];
	fma.rn.f32 	%f145, %f143, %f144, %f142;
	ld.shared.f32 	%f146, [%r7+48];
	ld.shared.f32 	%f147, [%r58+768];
	fma.rn.f32 	%f148, %f146, %f147, %f145;
	ld.shared.f32 	%f149, [%r7+52];
	ld.shared.f32 	%f150, [%r58+832];
	fma.rn.f32 	%f151, %f149, %f150, %f148;
	ld.shared.f32 	%f152, [%r7+56];
	ld.shared.f32 	%f153, [%r58+896];
	fma.rn.f32 	%f154, %f152, %f153, %f151;
	ld.shared.f32 	%f155, [%r7+60];
	ld.shared.f32 	%f156, [%r58+960];
	fma.rn.f32 	%f157, %f155, %f156, %f154;
	st.global.f32 	[%rd1], %f157;
	bar.sync 	0;
	ld.global.f32 	%f158, [%rd9+192];
	st.shared.f32 	[%r54], %f158;
	mul.wide.s32 	%rd17, %r105, 4;
	add.s64 	%rd18, %rd10, %rd17;
	ld.global.f32 	%f159, [%rd18];
	st.shared.f32 	[%r59], %f159;
	bar.sync 	0;
	ld.shared.f32 	%f160, [%r7];
	ld.shared.f32 	%f161, [%r58];
	fma.rn.f32 	%f162, %f160, %f161, %f157;
	ld.shared.f32 	%f163, [%r7+4];
	ld.shared.f32 	%f164, [%r58+64];
	fma.rn.f32 	%f165, %f163, %f164, %f162;
	ld.shared.f32 	%f166, [%r7+8];
	ld.shared.f32 	%f167, [%r58+128];
	fma.rn.f32 	%f168, %f166, %f167, %f165;
	ld.shared.f32 	%f169, [%r7+12];
	ld.shared.f32 	%f170, [%r58+192];
	fma.rn.f32 	%f171, %f169, %f170, %f168;
	ld.shared.f32 	%f172, [%r7+16];
	ld.shared.f32 	%f173, [%r58+256];
	fma.rn.f32 	%f174, %f172, %f173, %f171;
	ld.shared.f32 	%f175, [%r7+20];
	ld.shared.f32 	%f176, [%r58+320];
	fma.rn.f32 	%f177, %f175, %f176, %f174;
	ld.shared.f32 	%f178, [%r7+24];
	ld.shared.f32 	%f179, [%r58+384];
	fma.rn.f32 	%f180, %f178, %f179, %f177;
	ld.shared.f32 	%f181, [%r7+28];
	ld.shared.f32 	%f182, [%r58+448];
	fma.rn.f32 	%f183, %f181, %f182, %f180;
	ld.shared.f32 	%f184, [%r7+32];
	ld.shared.f32 	%f185, [%r58+512];
	fma.rn.f32 	%f186, %f184, %f185, %f183;
	ld.shared.f32 	%f187, [%r7+36];
	ld.shared.f32 	%f188, [%r58+576];
	fma.rn.f32 	%f189, %f187, %f188, %f186;
	ld.shared.f32 	%f190, [%r7+40];
	ld.shared.f32 	%f191, [%r58+640];
	fma.rn.f32 	%f192, %f190, %f191, %f189;
	ld.shared.f32 	%f193, [%r7+44];
	ld.shared.f32 	%f194, [%r58+704];
	fma.rn.f32 	%f195, %f193, %f194, %f192;
	ld.shared.f32 	%f196, [%r7+48];
	ld.shared.f32 	%f197, [%r58+768];
	fma.rn.f32 	%f198, %f196, %f197, %f195;
	ld.shared.f32 	%f199, [%r7+52];
	ld.shared.f32 	%f200, [%r58+832];
	fma.rn.f32 	%f201, %f199, %f200, %f198;
	ld.shared.f32 	%f202, [%r7+56];
	ld.shared.f32 	%f203, [%r58+896];
	fma.rn.f32 	%f204, %f202, %f203, %f201;
	ld.shared.f32 	%f205, [%r7+60];
	ld.shared.f32 	%f206, [%r58+960];
	fma.rn.f32 	%f357, %f205, %f206, %f204;
	st.global.f32 	[%rd1], %f357;
	bar.sync 	0;
	add.s32 	%r107, %r107, 4;
	add.s32 	%r106, %r106, 64;
	shl.b32 	%r60, %r30, 6;
	add.s32 	%r105, %r105, %r60;
	add.s32 	%r104, %r104, %r60;
	add.s32 	%r103, %r103, %r60;
	add.s32 	%r102, %r102, %r60;
	setp.ne.s32 	%p3, %r107, 0;
	@%p3 bra 	$L__BB0_3;
$L__BB0_4:
	and.b32  	%r27, %r5, 3;
	setp.eq.s32 	%p4, %r27, 0;
	@%p4 bra 	$L__BB0_9;
	setp.eq.s32 	%p5, %r27, 1;
	@%p5 bra 	$L__BB0_7;
	ld.param.u64 	%rd37, [_Z6MatMulPfS_S_i_param_1];
	ld.param.u64 	%rd34, [_Z6MatMulPfS_S_i_param_0];
	shl.b32 	%r61, %r109, 4;
	mad.lo.s32 	%r67, %r30, %r38, %r1;
	add.s32 	%r68, %r67, %r61;
	cvta.to.global.u64 	%rd19, %rd34;
	mul.wide.s32 	%rd20, %r68, 4;
	add.s64 	%rd21, %rd19, %rd20;
	ld.global.f32 	%f207, [%rd21];
	shl.b32 	%r69, %r1, 2;
	add.s32 	%r70, %r7, %r69;
	st.shared.f32 	[%r70], %f207;
	add.s32 	%r71, %r61, %r2;
	mad.lo.s32 	%r75, %r71, %r30, %r4;
	cvta.to.global.u64 	%rd22, %rd37;
	mul.wide.s32 	%rd23, %r75, 4;
	add.s64 	%rd24, %rd22, %rd23;
	ld.global.f32 	%f208, [%rd24];
	mov.u32 	%r77, _ZZ6MatMulPfS_S_iE8subTileN;
	add.s32 	%r78, %r77, %r69;
	add.s32 	%r79, %r78, %r40;
	st.shared.f32 	[%r79], %f208;
	bar.sync 	0;
	ld.shared.f32 	%f209, [%r7];
	ld.shared.f32 	%f210, [%r78];
	fma.rn.f32 	%f211, %f209, %f210, %f357;
	ld.shared.f32 	%f212, [%r7+4];
	ld.shared.f32 	%f213, [%r78+64];
	fma.rn.f32 	%f214, %f212, %f213, %f211;
	ld.shared.f32 	%f215, [%r7+8];
	ld.shared.f32 	%f216, [%r78+128];
	fma.rn.f32 	%f217, %f215, %f216, %f214;
	ld.shared.f32 	%f218, [%r7+12];
	ld.shared.f32 	%f219, [%r78+192];
	fma.rn.f32 	%f220, %f218, %f219, %f217;
	ld.shared.f32 	%f221, [%r7+16];
	ld.shared.f32 	%f222, [%r78+256];
	fma.rn.f32 	%f223, %f221, %f222, %f220;
	ld.shared.f32 	%f224, [%r7+20];
	ld.shared.f32 	%f225, [%r78+320];
	fma.rn.f32 	%f226, %f224, %f225, %f223;
	ld.shared.f32 	%f227, [%r7+24];
	ld.shared.f32 	%f228, [%r78+384];
	fma.rn.f32 	%f229, %f227, %f228, %f226;
	ld.shared.f32 	%f230, [%r7+28];
	ld.shared.f32 	%f231, [%r78+448];
	fma.rn.f32 	%f232, %f230, %f231, %f229;
	ld.shared.f32 	%f233, [%r7+32];
	ld.shared.f32 	%f234, [%r78+512];
	fma.rn.f32 	%f235, %f233, %f234, %f232;
	ld.shared.f32 	%f236, [%r7+36];
	ld.shared.f32 	%f237, [%r78+576];
	fma.rn.f32 	%f238, %f236, %f237, %f235;
	ld.shared.f32 	%f239, [%r7+40];
	ld.shared.f32 	%f240, [%r78+640];
	fma.rn.f32 	%f241, %f239, %f240, %f238;
	ld.shared.f32 	%f242, [%r7+44];
	ld.shared.f32 	%f243, [%r78+704];
	fma.rn.f32 	%f244, %f242, %f243, %f241;
	ld.shared.f32 	%f245, [%r7+48];
	ld.shared.f32 	%f246, [%r78+768];
	fma.rn.f32 	%f247, %f245, %f246, %f244;
	ld.shared.f32 	%f248, [%r7+52];
	ld.shared.f32 	%f249, [%r78+832];
	fma.rn.f32 	%f250, %f248, %f249, %f247;
	ld.shared.f32 	%f251, [%r7+56];
	ld.shared.f32 	%f252, [%r78+896];
	fma.rn.f32 	%f253, %f251, %f252, %f250;
	ld.shared.f32 	%f254, [%r7+60];
	ld.shared.f32 	%f255, [%r78+960];
	fma.rn.f32 	%f256, %f254, %f255, %f253;
	st.global.f32 	[%rd1], %f256;
	bar.sync 	0;
	ld.global.f32 	%f257, [%rd21+64];
	st.shared.f32 	[%r70], %f257;
	add.s32 	%r80, %r71, 16;
	mad.lo.s32 	%r81, %r80, %r30, %r4;
	mul.wide.s32 	%rd25, %r81, 4;
	add.s64 	%rd26, %rd22, %rd25;
	ld.global.f32 	%f258, [%rd26];
	st.shared.f32 	[%r79], %f258;
	bar.sync 	0;
	ld.shared.f32 	%f259, [%r7];
	ld.shared.f32 	%f260, [%r78];
	fma.rn.f32 	%f261, %f259, %f260, %f256;
	ld.shared.f32 	%f262, [%r7+4];
	ld.shared.f32 	%f263, [%r78+64];
	fma.rn.f32 	%f264, %f262, %f263, %f261;
	ld.shared.f32 	%f265, [%r7+8];
	ld.shared.f32 	%f266, [%r78+128];
	fma.rn.f32 	%f267, %f265, %f266, %f264;
	ld.shared.f32 	%f268, [%r7+12];
	ld.shared.f32 	%f269, [%r78+192];
	fma.rn.f32 	%f270, %f268, %f269, %f267;
	ld.shared.f32 	%f271, [%r7+16];
	ld.shared.f32 	%f272, [%r78+256];
	fma.rn.f32 	%f273, %f271, %f272, %f270;
	ld.shared.f32 	%f274, [%r7+20];
	ld.shared.f32 	%f275, [%r78+320];
	fma.rn.f32 	%f276, %f274, %f275, %f273;
	ld.shared.f32 	%f277, [%r7+24];
	ld.shared.f32 	%f278, [%r78+384];
	fma.rn.f32 	%f279, %f277, %f278, %f276;
	ld.shared.f32 	%f280, [%r7+28];
	ld.shared.f32 	%f281, [%r78+448];
	fma.rn.f32 	%f282, %f280, %f281, %f279;
	ld.shared.f32 	%f283, [%r7+32];
	ld.shared.f32 	%f284, [%r78+512];
	fma.rn.f32 	%f285, %f283, %f284, %f282;
	ld.shared.f32 	%f286, [%r7+36];
	ld.shared.f32 	%f287, [%r78+576];
	fma.rn.f32 	%f288, %f286, %f287, %f285;
	ld.shared.f32 	%f289, [%r7+40];
	ld.shared.f32 	%f290, [%r78+640];
	fma.rn.f32 	%f291, %f289, %f290, %f288;
	ld.shared.f32 	%f292, [%r7+44];
	ld.shared.f32 	%f293, [%r78+704];
	fma.rn.f32 	%f294, %f292, %f293, %f291;
	ld.shared.f32 	%f295, [%r7+48];
	ld.shared.f32 	%f296, [%r78+768];
	fma.rn.f32 	%f297, %f295, %f296, %f294;
	ld.shared.f32 	%f298, [%r7+52];
	ld.shared.f32 	%f299, [%r78+832];
	fma.rn.f32 	%f300, %f298, %f299, %f297;
	ld.shared.f32 	%f301, [%r7+56];
	ld.shared.f32 	%f302, [%r78+896];
	fma.rn.f32 	%f303, %f301, %f302, %f300;
	ld.shared.f32 	%f304, [%r7+60];
	ld.shared.f32 	%f305, [%r78+960];
	fma.rn.f32 	%f357, %f304, %f305, %f303;
	st.global.f32 	[%rd1], %f357;
	bar.sync 	0;
	add.s32 	%r109, %r109, 2;
$L__BB0_7:
	and.b32  	%r82, %r5, 1;
	setp.eq.b32 	%p6, %r82, 1;
	not.pred 	%p7, %p6;
	@%p7 bra 	$L__BB0_9;
	ld.param.u64 	%rd38, [_Z6MatMulPfS_S_i_param_1];
	ld.param.u64 	%rd35, [_Z6MatMulPfS_S_i_param_0];
	shl.b32 	%r83, %r109, 4;
	mad.lo.s32 	%r89, %r30, %r38, %r1;
	add.s32 	%r90, %r89, %r83;
	cvta.to.global.u64 	%rd27, %rd35;
	mul.wide.s32 	%rd28, %r90, 4;
	add.s64 	%rd29, %rd27, %rd28;
	ld.global.f32 	%f306, [%rd29];
	shl.b32 	%r91, %r1, 2;
	add.s32 	%r92, %r7, %r91;
	st.shared.f32 	[%r92], %f306;
	add.s32 	%r93, %r83, %r2;
	mov.u32 	%r94, %ctaid.x;
	shl.b32 	%r95, %r94, 4;
	add.s32 	%r96, %r95, %r1;
	mad.lo.s32 	%r97, %r93, %r30, %r96;
	cvta.to.global.u64 	%rd30, %rd38;
	mul.wide.s32 	%rd31, %r97, 4;
	add.s64 	%rd32, %rd30, %rd31;
	ld.global.f32 	%f307, [%rd32];
	shl.b32 	%r98, %r2, 6;
	mov.u32 	%r99, _ZZ6MatMulPfS_S_iE8subTileN;
	add.s32 	%r100, %r99, %r91;
	add.s32 	%r101, %r100, %r98;
	st.shared.f32 	[%r101], %f307;
	bar.sync 	0;
	ld.shared.f32 	%f308, [%r7];
	ld.shared.f32 	%f309, [%r100];
	fma.rn.f32 	%f310, %f308, %f309, %f357;
	ld.shared.f32 	%f311, [%r7+4];
	ld.shared.f32 	%f312, [%r100+64];
	fma.rn.f32 	%f313, %f311, %f312, %f310;
	ld.shared.f32 	%f314, [%r7+8];
	ld.shared.f32 	%f315, [%r100+128];
	fma.rn.f32 	%f316, %f314, %f315, %f313;
	ld.shared.f32 	%f317, [%r7+12];
	ld.shared.f32 	%f318, [%r100+192];
	fma.rn.f32 	%f319, %f317, %f318, %f316;
	ld.shared.f32 	%f320, [%r7+16];
	ld.shared.f32 	%f321, [%r100+256];
	fma.rn.f32 	%f322, %f320, %f321, %f319;
	ld.shared.f32 	%f323, [%r7+20];
	ld.shared.f32 	%f324, [%r100+320];
	fma.rn.f32 	%f325, %f323, %f324, %f322;
	ld.shared.f32 	%f326, [%r7+24];
	ld.shared.f32 	%f327, [%r100+384];
	fma.rn.f32 	%f328, %f326, %f327, %f325;
	ld.shared.f32 	%f329, [%r7+28];
	ld.shared.f32 	%f330, [%r100+448];
	fma.rn.f32 	%f331, %f329, %f330, %f328;
	ld.shared.f32 	%f332, [%r7+32];
	ld.shared.f32 	%f333, [%r100+512];
	fma.rn.f32 	%f334, %f332, %f333, %f331;
	ld.shared.f32 	%f335, [%r7+36];
	ld.shared.f32 	%f336, [%r100+576];
	fma.rn.f32 	%f337, %f335, %f336, %f334;
	ld.shared.f32 	%f338, [%r7+40];
	ld.shared.f32 	%f339, [%r100+640];
	fma.rn.f32 	%f340, %f338, %f339, %f337;
	ld.shared.f32 	%f341, [%r7+44];
	ld.shared.f32 	%f342, [%r100+704];
	fma.rn.f32 	%f343, %f341, %f342, %f340;
	ld.shared.f32 	%f344, [%r7+48];
	ld.shared.f32 	%f345, [%r100+768];
	fma.rn.f32 	%f346, %f344, %f345, %f343;
	ld.shared.f32 	%f347, [%r7+52];
	ld.shared.f32 	%f348, [%r100+832];
	fma.rn.f32 	%f349, %f347, %f348, %f346;
	ld.shared.f32 	%f350, [%r7+56];
	ld.shared.f32 	%f351, [%r100+896];
	fma.rn.f32 	%f352, %f350, %f351, %f349;
	ld.shared.f32 	%f353, [%r7+60];
	ld.shared.f32 	%f354, [%r100+960];
	fma.rn.f32 	%f355, %f353, %f354, %f352;
	st.global.f32 	[%rd1], %f355;
	bar.sync 	0;
$L__BB0_9:
	ret;

}


// ===== COMPILED SASS (sm_100) =====

	.target	sm_100

	.elftype	@"ET_EXEC"


//--------------------- .note.nv.tkinfo           --------------------------
	.section	.note.nv.tkinfo,"",@"SHT_NOTE"
	.sectionflags	@"SHF_NOTE_NV_TKINFO"
	.tkinfo
        /*0018*/ 	.word	0x00000002
        /*0030*/ 	.string	""
        /*0030*/ 	.string	"ptxas"
        /*0030*/ 	.string	"Cuda compilation tools, release 13.0, V13.0.88"
        /*0030*/ 	.string	"Build cuda_13.0.r13.0/compiler.36424714_0"
        /*0030*/ 	.string	"-arch sm_100 -m 64 "



//--------------------- .note.nv.cuinfo           --------------------------
	.section	.note.nv.cuinfo,"",@"SHT_NOTE"
	.sectionflags	@"SHF_NOTE_NV_CUINFO"
        /*0018*/ 	.short	0x0002
        /*001a*/ 	.short	0x0064
        /*001c*/ 	.short	0x0082
	.zero		2


//--------------------- .nv.info                  --------------------------
	.section	.nv.info,"",@"SHT_CUDA_INFO"
	.align	4


	//----- nvinfo : EIATTR_REGCOUNT
	.align		4
        /*0000*/ 	.byte	0x04, 0x2f
        /*0002*/ 	.short	(.L_1 - .L_0)
	.align		4
.L_0:
        /*0004*/ 	.word	index@(_Z6MatMulPfS_S_i)
        /*0008*/ 	.word	0x00000028


	//----- nvinfo : EIATTR_FRAME_SIZE
	.align		4
.L_1:
        /*000c*/ 	.byte	0x04, 0x11
        /*000e*/ 	.short	(.L_3 - .L_2)
	.align		4
.L_2:
        /*0010*/ 	.word	index@(_Z6MatMulPfS_S_i)
        /*0014*/ 	.word	0x00000000


	//----- nvinfo : EIATTR_MIN_STACK_SIZE
	.align		4
.L_3:
        /*0018*/ 	.byte	0x04, 0x12
        /*001a*/ 	.short	(.L_5 - .L_4)
	.align		4
.L_4:
        /*001c*/ 	.word	index@(_Z6MatMulPfS_S_i)
        /*0020*/ 	.word	0x00000000
.L_5:


//--------------------- .nv.compat                --------------------------
	.section	.nv.compat,"",@"SHT_CUDA_COMPAT_INFO"
	.align	4
        /*0000*/ 	.byte	0x02, 0x09, 0x00, 0x00, 0x02, 0x02, 0x01, 0x00, 0x02, 0x05, 0x05, 0x00, 0x03, 0x07, 0x01, 0x01
        /*0010*/ 	.byte	0x02, 0x03, 0x00, 0x00, 0x02, 0x06, 0x01, 0x00, 0x04, 0x0b, 0x08, 0x00, 0x09, 0x00, 0x00, 0x00
        /*0020*/ 	.byte	0x00, 0x00, 0x00, 0x00


//--------------------- .nv.info._Z6MatMulPfS_S_i --------------------------
	.section	.nv.info._Z6MatMulPfS_S_i,"",@"SHT_CUDA_INFO"
	.sectionflags	@""
	.align	4


	//----- nvinfo : EIATTR_CUDA_API_VERSION
	.align		4
        /*0000*/ 	.byte	0x04, 0x37
        /*0002*/ 	.short	(.L_7 - .L_6)
.L_6:
        /*0004*/ 	.word	0x00000082


	//----- nvinfo : EIATTR_KPARAM_INFO
	.align		4
.L_7:
        /*0008*/ 	.byte	0x04, 0x17
        /*000a*/ 	.short	(.L_9 - .L_8)
.L_8:
        /*000c*/ 	.word	0x00000000
        /*0010*/ 	.short	0x0003
        /*0012*/ 	.short	0x0018
        /*0014*/ 	.byte	0x00, 0xf0, 0x11, 0x00


	//----- nvinfo : EIATTR_KPARAM_INFO
	.align		4
.L_9:
        /*0018*/ 	.byte	0x04, 0x17
        /*001a*/ 	.short	(.L_11 - .L_10)
.L_10:
        /*001c*/ 	.word	0x00000000
        /*0020*/ 	.short	0x0002
        /*0022*/ 	.short	0x0010
        /*0024*/ 	.byte	0x00, 0xf5, 0x21, 0x00


	//----- nvinfo : EIATTR_KPARAM_INFO
	.align		4
.L_11:
        /*0028*/ 	.byte	0x04, 0x17
        /*002a*/ 	.short	(.L_13 - .L_12)
.L_12:
        /*002c*/ 	.word	0x00000000
        /*0030*/ 	.short	0x0001
        /*0032*/ 	.short	0x0008
        /*0034*/ 	.byte	0x00, 0xf5, 0x21, 0x00


	//----- nvinfo : EIATTR_KPARAM_INFO
	.align		4
.L_13:
        /*0038*/ 	.byte	0x04, 0x17
        /*003a*/ 	.short	(.L_15 - .L_14)
.L_14:
        /*003c*/ 	.word	0x00000000
        /*0040*/ 	.short	0x0000
        /*0042*/ 	.short	0x0000
        /*0044*/ 	.byte	0x00, 0xf5, 0x21, 0x00


	//----- nvinfo : EIATTR_SPARSE_MMA_MASK
	.align		4
.L_15:
        /*0048*/ 	.byte	0x03, 0x50
        /*004a*/ 	.short	0x0000


	//----- nvinfo : EIATTR_MAXREG_COUNT
	.align		4
        /*004c*/ 	.byte	0x03, 0x1b
        /*004e*/ 	.short	0x00ff


	//----- nvinfo : EIATTR_NUM_BARRIERS
	.align		4
        /*0050*/ 	.byte	0x02, 0x4c
        /*0052*/ 	.byte	0x01
	.zero		1


	//----- nvinfo : EIATTR_MERCURY_ISA_VERSION
	.align		4
        /*0054*/ 	.byte	0x03, 0x5f
        /*0056*/ 	.short	0x0101


	//----- nvinfo : EIATTR_VRC_CTA_INIT_COUNT
	.align		4
        /*0058*/ 	.byte	0x02, 0x4a
	.zero		1
	.zero		1


	//----- nvinfo : EIATTR_EXIT_INSTR_OFFSETS
	.align		4
        /*005c*/ 	.byte	0x04, 0x1c
        /*005e*/ 	.short	(.L_17 - .L_16)


	//   ....[0]....
.L_16:
        /*0060*/ 	.word	0x00000030


	//   ....[1]....
        /*0064*/ 	.word	0x00000ee0


	//   ....[2]....
        /*0068*/ 	.word	0x00001590


	//   ....[3]....
        /*006c*/ 	.word	0x00001910


	//----- nvinfo : EIATTR_CBANK_PARAM_SIZE
	.align		4
.L_17:
        /*0070*/ 	.byte	0x03, 0x19
        /*0072*/ 	.short	0x001c


	//----- nvinfo : EIATTR_PARAM_CBANK
	.align		4
        /*0074*/ 	.byte	0x04, 0x0a
        /*0076*/ 	.short	(.L_19 - .L_18)
	.align		4
.L_18:
        /*0078*/ 	.word	index@(.nv.constant0._Z6MatMulPfS_S_i)
        /*007c*/ 	.short	0x0380
        /*007e*/ 	.short	0x001c


	//----- nvinfo : EIATTR_SW_WAR
	.align		4
.L_19:
        /*0080*/ 	.byte	0x04, 0x36
        /*0082*/ 	.short	(.L_21 - .L_20)
.L_20:
        /*0084*/ 	.word	0x00000008
.L_21:


//--------------------- .nv.callgraph             --------------------------
	.section	.nv.callgraph,"",@"SHT_CUDA_CALLGRAPH"
	.align	4
	.sectionentsize	8
	.align		4
        /*0000*/ 	.word	0x00000000
	.align		4
        /*0004*/ 	.word	0xffffffff
	.align		4
        /*0008*/ 	.word	0x00000000
	.align		4
        /*000c*/ 	.word	0xfffffffe
	.align		4
        /*0010*/ 	.word	0x00000000
	.align		4
        /*0014*/ 	.word	0xfffffffd
	.align		4
        /*0018*/ 	.word	0x00000000
	.align		4
        /*001c*/ 	.word	0xfffffffc


//--------------------- .text._Z6MatMulPfS_S_i    --------------------------
	.section	.text._Z6MatMulPfS_S_i,"ax",@progbits
	.align	128
        .global         _Z6MatMulPfS_S_i
        .type           _Z6MatMulPfS_S_i,@function
        .size           _Z6MatMulPfS_S_i,(.L_x_4 - _Z6MatMulPfS_S_i)
        .other          _Z6MatMulPfS_S_i,@"STO_CUDA_ENTRY STV_DEFAULT"
_Z6MatMulPfS_S_i:
.text._Z6MatMulPfS_S_i:
[----:B------:R-:W-:Y:S08]  /*0000*/  LDC R1, c[0x0][0x37c] ;  /* 0x0000df00ff017b82 */ /* 0x000ff00000000800 */
[----:B------:R-:W0:Y:S02]  /*0010*/  LDC R0, c[0x0][0x398] ;  /* 0x0000e600ff007b82 */ /* 0x000e240000000800 */
[----:B0-----:R-:W-:-:S13]  /*0020*/  ISETP.GE.AND P0, PT, R0, 0x10, PT ;  /* 0x000000100000780c */ /* 0x001fda0003f06270 */
[----:B------:R-:W-:Y:S05]  /*0030*/  @!P0 EXIT ;  /* 0x000000000000894d */ /* 0x000fea0003800000 */
[----:B------:R-:W0:Y:S01]  /*0040*/  S2R R3, SR_TID.Y ;  /* 0x0000000000037919 */ /* 0x000e220000002200 */
[----:B------:R-:W1:Y:S01]  /*0050*/  S2UR UR6, SR_CgaCtaId ;  /* 0x00000000000679c3 */ /* 0x000e620000008800 */
[----:B------:R-:W-:Y:S01]  /*0060*/  SHF.R.S32.HI R7, RZ, 0x1f, R0 ;  /* 0x0000001fff077819 */ /* 0x000fe20000011400 */
[----:B------:R-:W-:Y:S01]  /*0070*/  UMOV UR4, 0x400 ;  /* 0x0000040000047882 */ /* 0x000fe20000000000 */
[----:B------:R-:W2:Y:S01]  /*0080*/  S2R R2, SR_CTAID.Y ;  /* 0x0000000000027919 */ /* 0x000ea20000002600 */
[----:B------:R-:W3:Y:S01]  /*0090*/  LDCU.64 UR8, c[0x0][0x358] ;  /* 0x00006b00ff0877ac */ /* 0x000ee20008000a00 */
[----:B------:R-:W-:Y:S01]  /*00a0*/  LEA.HI R7, R7, R0, RZ, 0x4 ;  /* 0x0000000007077211 */ /* 0x000fe200078f20ff */
[----:B------:R-:W-:Y:S01]  /*00b0*/  HFMA2 R33, -RZ, RZ, 0, 0 ;  /* 0x00000000ff217431 */ /* 0x000fe200000001ff */
[----:B------:R-:W4:Y:S01]  /*00c0*/  S2R R5, SR_TID.X ;  /* 0x0000000000057919 */ /* 0x000f220000002100 */
[----:B------:R-:W5:Y:S01]  /*00d0*/  LDC.64 R30, c[0x0][0x390] ;  /* 0x0000e400ff1e7b82 */ /* 0x000f620000000a00 */
[----:B------:R-:W-:Y:S01]  /*00e0*/  SHF.R.S32.HI R6, RZ, 0x4, R7 ;  /* 0x00000004ff067819 */ /* 0x000fe20000011407 */
[----:B------:R-:W4:Y:S01]  /*00f0*/  S2R R10, SR_CTAID.X ;  /* 0x00000000000a7919 */ /* 0x000f220000002500 */
[----:B-1----:R-:W-:-:S06]  /*0100*/  ULEA UR5, UR6, UR4, 0x18 ;  /* 0x0000000406057291 */ /* 0x002fcc000f8ec0ff */
[----:B0-----:R-:W-:Y:S02]  /*0110*/  LEA R4, R3, UR5, 0x6 ;  /* 0x0000000503047c11 */ /* 0x001fe4000f8e30ff */
[----:B--2---:R-:W-:Y:S02]  /*0120*/  LEA R7, R2, R3, 0x4 ;  /* 0x0000000302077211 */ /* 0x004fe400078e20ff */
[----:B------:R-:W-:-:S04]  /*0130*/  IADD3 R2, PT, PT, R6, -0x1, RZ ;  /* 0xffffffff06027810 */ /* 0x000fc80007ffe0ff */
[----:B------:R-:W-:Y:S02]  /*0140*/  ISETP.GE.U32.AND P0, PT, R2, 0x3, PT ;  /* 0x000000030200780c */ /* 0x000fe40003f06070 */
[----:B----4-:R-:W-:Y:S02]  /*0150*/  LEA R21, R10, R5, 0x4 ;  /* 0x000000050a157211 */ /* 0x010fe400078e20ff */
[----:B------:R-:W-:-:S03]  /*0160*/  MOV R2, RZ ;  /* 0x000000ff00027202 */ /* 0x000fc60000000f00 */
[CC--:B------:R-:W-:Y:S02]  /*0170*/  IMAD R9, R7.reuse, R0.reuse, R21 ;  /* 0x0000000007097224 */ /* 0x0c0fe400078e0215 */
[----:B------:R-:W-:Y:S02]  /*0180*/  IMAD R7, R7, R0, R5 ;  /* 0x0000000007077224 */ /* 0x000fe400078e0205 */
[----:B-----5:R-:W-:Y:S02]  /*0190*/  IMAD.WIDE R30, R9, 0x4, R30 ;  /* 0x00000004091e7825 */ /* 0x020fe400078e021e */
[----:B---3--:R-:W-:Y:S05]  /*01a0*/  @!P0 BRA `(.L_x_0) ;  /* 0x0000000c003c8947 */ /* 0x008fea0003800000 */
[C---:B------:R-:W-:Y:S01]  /*01b0*/  IADD3 R2, PT, PT, R3.reuse, 0x30, RZ ;  /* 0x0000003003027810 */ /* 0x040fe20007ffe0ff */
[----:B------:R-:W-:Y:S01]  /*01c0*/  UIADD3 UR5, UPT, UPT, UR4, 0x400, URZ ;  /* 0x0000040004057890 */ /* 0x000fe2000fffe0ff */
[C---:B------:R-:W-:Y:S01]  /*01d0*/  IADD3 R8, PT, PT, R3.reuse, 0x20, RZ ;  /* 0x0000002003087810 */ /* 0x040fe20007ffe0ff */
[CCC-:B------:R-:W-:Y:S01]  /*01e0*/  IMAD R23, R3.reuse, R0.reuse, R5.reuse ;  /* 0x0000000003177224 */ /* 0x1c0fe200078e0205 */
[----:B------:R-:W-:Y:S01]  /*01f0*/  IADD3 R9, PT, PT, R3, 0x10, RZ ;  /* 0x0000001003097810 */ /* 0x000fe20007ffe0ff */
[-CC-:B------:R-:W-:Y:S01]  /*0200*/  IMAD R2, R2, R0.reuse, R5.reuse ;  /* 0x0000000002027224 */ /* 0x180fe200078e0205 */
[----:B------:R-:W-:Y:S01]  /*0210*/  ULEA UR5, UR6, UR5, 0x18 ;  /* 0x0000000506057291 */ /* 0x000fe2000f8ec0ff */
[-CC-:B------:R-:W-:Y:S01]  /*0220*/  IMAD R8, R8, R0.reuse, R5.reuse ;  /* 0x0000000008087224 */ /* 0x180fe200078e0205 */
[C---:B------:R-:W-:Y:S01]  /*0230*/  LEA R23, R10.reuse, R23, 0x4 ;  /* 0x000000170a177211 */ /* 0x040fe200078e20ff */
[----:B------:R-:W-:Y:S01]  /*0240*/  IMAD R9, R9, R0, R5 ;  /* 0x0000000009097224 */ /* 0x000fe200078e0205 */
[----:B------:R-:W-:-:S02]  /*0250*/  LEA R29, R10, R2, 0x4 ;  /* 0x000000020a1d7211 */ /* 0x000fc400078e20ff */
[----:B------:R-:W-:Y:S02]  /*0260*/  LOP3.LUT R2, R6, 0x7fffffc, RZ, 0xc0, !PT ;  /* 0x07fffffc06027812 */ /* 0x000fe400078ec0ff */
[----:B------:R-:W-:Y:S02]  /*0270*/  LEA R20, R5, UR5, 0x2 ;  /* 0x0000000505147c11 */ /* 0x000fe4000f8e10ff */
[C---:B------:R-:W-:Y:S02]  /*0280*/  LEA R27, R10.reuse, R8, 0x4 ;  /* 0x000000080a1b7211 */ /* 0x040fe400078e20ff */
[----:B------:R-:W-:Y:S02]  /*0290*/  LEA R25, R10, R9, 0x4 ;  /* 0x000000090a197211 */ /* 0x000fe400078e20ff */
[----:B------:R-:W-:Y:S02]  /*02a0*/  MOV R26, R7 ;  /* 0x00000007001a7202 */ /* 0x000fe40000000f00 */
[----:B------:R-:W-:-:S02]  /*02b0*/  MOV R33, RZ ;  /* 0x000000ff00217202 */ /* 0x000fc40000000f00 */
[----:B------:R-:W-:Y:S02]  /*02c0*/  LEA R22, R5, R4, 0x2 ;  /* 0x0000000405167211 */ /* 0x000fe400078e10ff */
[----:B------:R-:W-:Y:S02]  /*02d0*/  IADD3 R24, PT, PT, -R2, RZ, RZ ;  /* 0x000000ff02187210 */ /* 0x000fe40007ffe1ff */
[----:B------:R-:W-:-:S07]  /*02e0*/  LEA R6, R3, R20, 0x6 ;  /* 0x0000001403067211 */ /* 0x000fce00078e30ff */
.L_x_1:
[----:B0-----:R-:W0:Y:S08]  /*02f0*/  LDC.64 R18, c[0x0][0x380] ;  /* 0x0000e000ff127b82 */ /* 0x001e300000000a00 */
[----:B------:R-:W1:Y:S01]  /*0300*/  LDC.64 R16, c[0x0][0x388] ;  /* 0x0000e200ff107b82 */ /* 0x000e620000000a00 */
[----:B0-----:R-:W-:-:S05]  /*0310*/  IMAD.WIDE R18, R26, 0x4, R18 ;  /* 0x000000041a127825 */ /* 0x001fca00078e0212 */
[----:B------:R-:W2:Y:S01]  /*0320*/  LDG.E R11, desc[UR8][R18.64] ;  /* 0x00000008120b7981 */ /* 0x000ea2000c1e1900 */
[----:B-1----:R-:W-:-:S05]  /*0330*/  IMAD.WIDE R8, R23, 0x4, R16 ;  /* 0x0000000417087825 */ /* 0x002fca00078e0210 */
[----:B------:R-:W3:Y:S04]  /*0340*/  LDG.E R37, desc[UR8][R8.64] ;  /* 0x0000000808257981 */ /* 0x000ee8000c1e1900 */
[----:B--2---:R-:W-:Y:S04]  /*0350*/  STS [R22], R11 ;  /* 0x0000000b16007388 */ /* 0x004fe80000000800 */
[----:B---3--:R-:W-:Y:S01]  /*0360*/  STS [R6], R37 ;  /* 0x0000002506007388 */ /* 0x008fe20000000800 */
[----:B------:R-:W-:Y:S06]  /*0370*/  BAR.SYNC.DEFER_BLOCKING 0x0 ;  /* 0x0000000000007b1d */ /* 0x000fec0000010000 */
[----:B------:R-:W-:Y:S04]  /*0380*/  LDS R10, [R20] ;  /* 0x00000000140a7984 */ /* 0x000fe80000000800 */
[----:B------:R-:W0:Y:S04]  /*0390*/  LDS.128 R12, [R4] ;  /* 0x00000000040c7984 */ /* 0x000e280000000c00 */
[----:B------:R-:W1:Y:S04]  /*03a0*/  LDS R28, [R20+0x40] ;  /* 0x00004000141c7984 */ /* 0x000e680000000800 */
[----:B------:R-:W2:Y:S04]  /*03b0*/  LDS R35, [R20+0x80] ;  /* 0x0000800014237984 */ /* 0x000ea80000000800 */
[----:B------:R-:W-:Y:S01]  /*03c0*/  LDS R37, [R20+0x3c0] ;  /* 0x0003c00014257984 */ /* 0x000fe20000000800 */
[----:B0-----:R-:W-:-:S03]  /*03d0*/  FFMA R10, R12, R10, R33 ;  /* 0x0000000a0c0a7223 */ /* 0x001fc60000000021 */
[----:B------:R-:W0:Y:S01]  /*03e0*/  LDS R33, [R20+0xc0] ;  /* 0x0000c00014217984 */ /* 0x000e220000000800 */
[----:B-1----:R-:W-:-:S03]  /*03f0*/  FFMA R28, R28, R13, R10 ;  /* 0x0000000d1c1c7223 */ /* 0x002fc6000000000a */
[----:B------:R-:W-:Y:S04]  /*0400*/  LDS R13, [R20+0x100] ;  /* 0x00010000140d7984 */ /* 0x000fe80000000800 */
[----:B------:R-:W1:Y:S04]  /*0410*/  LDS.128 R8, [R4+0x10] ;  /* 0x0000100004087984 */ /* 0x000e680000000c00 */
[----:B------:R-:W3:Y:S01]  /*0420*/  LDS R12, [R20+0x140] ;  /* 0x00014000140c7984 */ /* 0x000ee20000000800 */
[----:B--2---:R-:W-:-:S03]  /*0430*/  FFMA R14, R35, R14, R28 ;  /* 0x0000000e230e7223 */ /* 0x004fc6000000001c */
[----:B------:R-:W-:Y:S04]  /*0440*/  LDS R28, [R20+0x240] ;  /* 0x00024000141c7984 */ /* 0x000fe80000000800 */
[----:B------:R-:W-:Y:S01]  /*0450*/  LDS R35, [R20+0x280] ;  /* 0x0002800014237984 */ /* 0x000fe20000000800 */
[----:B0-----:R-:W-:-:S03]  /*0460*/  FFMA R15, R33, R15, R14 ;  /* 0x0000000f210f7223 */ /* 0x001fc6000000000e */
[----:B------:R-:W0:Y:S01]  /*0470*/  LDS R33, [R20+0x180] ;  /* 0x0001800014217984 */ /* 0x000e220000000800 */
[----:B-1----:R-:W-:-:S03]  /*0480*/  FFMA R13, R8, R13, R15 ;  /* 0x0000000d080d7223 */ /* 0x002fc6000000000f */
[----:B------:R-:W1:Y:S01]  /*0490*/  LDS R8, [R20+0x1c0] ;  /* 0x0001c00014087984 */ /* 0x000e620000000800 */
[----:B---3--:R-:W-:-:S03]  /*04a0*/  FFMA R32, R12, R9, R13 ;  /* 0x000000090c207223 */ /* 0x008fc6000000000d */
[----:B------:R-:W-:Y:S04]  /*04b0*/  LDS R9, [R20+0x200] ;  /* 0x0002000014097984 */ /* 0x000fe80000000800 */
[----:B------:R-:W2:Y:S01]  /*04c0*/  LDS.128 R12, [R4+0x20] ;  /* 0x00002000040c7984 */ /* 0x000ea20000000c00 */
[----:B0-----:R-:W-:-:S04]  /*04d0*/  FFMA R33, R33, R10, R32 ;  /* 0x0000000a21217223 */ /* 0x001fc80000000020 */
[----:B-1----:R-:W-:Y:S02]  /*04e0*/  FFMA R11, R8, R11, R33 ;  /* 0x0000000b080b7223 */ /* 0x002fe40000000021 */
[----:B------:R-:W-:Y:S02]  /*04f0*/  LDS R33, [R20+0x340] ;  /* 0x0003400014217984 */ /* 0x000fe40000000800 */
[----:B--2---:R-:W-:Y:S02]  /*0500*/  FFMA R9, R12, R9, R11 ;  /* 0x000000090c097223 */ /* 0x004fe4000000000b */
[----:B------:R-:W0:Y:S02]  /*0510*/  LDS R12, [R20+0x2c0] ;  /* 0x0002c000140c7984 */ /* 0x000e240000000800 */
[----:B------:R-:W-:Y:S02]  /*0520*/  FFMA R28, R28, R13, R9 ;  /* 0x0000000d1c1c7223 */ /* 0x000fe40000000009 */
[----:B------:R-:W-:Y:S04]  /*0530*/  LDS R13, [R20+0x300] ;  /* 0x00030000140d7984 */ /* 0x000fe80000000800 */
[----:B------:R-:W1:Y:S01]  /*0540*/  LDS.128 R8, [R4+0x30] ;  /* 0x0000300004087984 */ /* 0x000e620000000c00 */
[----:B------:R-:W-:-:S03]  /*0550*/  FFMA R35, R35, R14, R28 ;  /* 0x0000000e23237223 */ /* 0x000fc6000000001c */
[----:B------:R-:W2:Y:S01]  /*0560*/  LDS R14, [R20+0x380] ;  /* 0x00038000140e7984 */ /* 0x000ea20000000800 */
[----:B0-----:R-:W-:-:S04]  /*0570*/  FFMA R15, R12, R15, R35 ;  /* 0x0000000f0c0f7223 */ /* 0x001fc80000000023 */
[----:B-1----:R-:W-:-:S04]  /*0580*/  FFMA R8, R8, R13, R15 ;  /* 0x0000000d08087223 */ /* 0x002fc8000000000f */
[----:B------:R-:W-:-:S04]  /*0590*/  FFMA R9, R33, R9, R8 ;  /* 0x0000000921097223 */ /* 0x000fc80000000008 */
[----:B--2---:R-:W-:-:S04]  /*05a0*/  FFMA R10, R14, R10, R9 ;  /* 0x0000000a0e0a7223 */ /* 0x004fc80000000009 */
[----:B------:R-:W-:-:S05]  /*05b0*/  FFMA R11, R37, R11, R10 ;  /* 0x0000000b250b7223 */ /* 0x000fca000000000a */
[----:B------:R-:W-:Y:S01]  /*05c0*/  STG.E desc[UR8][R30.64], R11 ;  /* 0x0000000b1e007986 */ /* 0x000fe2000c101908 */
[----:B------:R-:W-:Y:S01]  /*05d0*/  BAR.SYNC.DEFER_BLOCKING 0x0 ;  /* 0x0000000000007b1d */ /* 0x000fe20000010000 */
[----:B------:R-:W-:-:S05]  /*05e0*/  IMAD.WIDE R8, R25, 0x4, R16 ;  /* 0x0000000419087825 */ /* 0x000fca00078e0210 */
[----:B------:R-:W2:Y:S04]  /*05f0*/  LDG.E R35, desc[UR8][R18.64+0x40] ;  /* 0x0000400812237981 */ /* 0x000ea8000c1e1900 */
        /* <DEDUP_REMOVED lines=8> */
[----:B------:R-:W3:Y:S04]  /*0680*/  LDS R32, [R20+0xc0] ;  /* 0x0000c00014207984 */ /* 0x000ee80000000800 */
[----:B------:R-:W-:Y:S04]  /*0690*/  LDS R35, [R20+0x280] ;  /* 0x0002800014237984 */ /* 0x000fe80000000800 */
[----:B------:R-:W-:Y:S01]  /*06a0*/  LDS R37, [R20+0x3c0] ;  /* 0x0003c00014257984 */ /* 0x000fe20000000800 */
[----:B0-----:R-:W-:-:S03]  /*06b0*/  FFMA R10, R12, R10, R11 ;  /* 0x0000000a0c0a7223 */ /* 0x001fc6000000000b */
[----:B------:R-:W-:Y:S01]  /*06c0*/  LDS R12, [R20+0x140] ;  /* 0x00014000140c7984 */ /* 0x000fe20000000800 */
[----:B-1----:R-:W-:-:S03]  /*06d0*/  FFMA R28, R28, R13, R10 ;  /* 0x0000000d1c1c7223 */ /* 0x002fc6000000000a */
[----:B------:R-:W-:Y:S04]  /*06e0*/  LDS R13, [R20+0x100] ;  /* 0x00010000140d7984 */ /* 0x000fe80000000800 */
[----:B------:R-:W0:Y:S01]  /*06f0*/  LDS.128 R8, [R4+0x10] ;  /* 0x0000100004087984 */ /* 0x000e220000000c00 */
[----:B--2---:R-:W-:-:S03]  /*0700*/  FFMA R14, R33, R14, R28 ;  /* 0x0000000e210e7223 */ /* 0x004fc6000000001c */
[----:B------:R-:W1:Y:S01]  /*0710*/  LDS R33, [R20+0x180] ;  /* 0x0001800014217984 */ /* 0x000e620000000800 */
[----:B---3--:R-:W-:-:S03]  /*0720*/  FFMA R15, R32, R15, R14 ;  /* 0x0000000f200f7223 */ /* 0x008fc6000000000e */
[----:B------:R-:W-:Y:S01]  /*0730*/  LDS R28, [R20+0x240] ;  /* 0x00024000141c7984 */ /* 0x000fe20000000800 */
[----:B0-----:R-:W-:-:S03]  /*0740*/  FFMA R13, R8, R13, R15 ;  /* 0x0000000d080d7223 */ /* 0x001fc6000000000f */
[----:B------:R-:W0:Y:S01]  /*0750*/  LDS R8, [R20+0x1c0] ;  /* 0x0001c00014087984 */ /* 0x000e220000000800 */
[----:B------:R-:W-:-:S03]  /*0760*/  FFMA R32, R12, R9, R13 ;  /* 0x000000090c207223 */ /* 0x000fc6000000000d */
[----:B------:R-:W-:Y:S04]  /*0770*/  LDS R9, [R20+0x200] ;  /* 0x0002000014097984 */ /* 0x000fe80000000800 */
[----:B------:R-:W2:Y:S01]  /*0780*/  LDS.128 R12, [R4+0x20] ;  /* 0x00002000040c7984 */ /* 0x000ea20000000c00 */
[----:B-1----:R-:W-:-:S04]  /*0790*/  FFMA R33, R33, R10, R32 ;  /* 0x0000000a21217223 */ /* 0x002fc80000000020 */
[----:B0-----:R-:W-:Y:S02]  /*07a0*/  FFMA R11, R8, R11, R33 ;  /* 0x0000000b080b7223 */ /* 0x001fe40000000021 */
        /* <DEDUP_REMOVED lines=17> */
[----:B------:R-:W3:Y:S01]  /*08c0*/  LDG.E R37, desc[UR8][R8.64] ;  /* 0x0000000808257981 */ /* 0x000ee2000c1e1900 */
[----:B------:R-:W-:-:S03]  /*08d0*/  IMAD.WIDE R16, R29, 0x4, R16 ;  /* 0x000000041d107825 */ /* 0x000fc600078e0210 */
        /* <DEDUP_REMOVED lines=40> */
[----:B------:R-:W-:Y:S06]  /*0b60*/  BAR.SYNC.DEFER_BLOCKING 0x0 ;  /* 0x0000000000007b1d */ /* 0x000fec0000010000 */
[----:B------:R-:W2:Y:S04]  /*0b70*/  LDG.E R19, desc[UR8][R18.64+0xc0] ;  /* 0x0000c00812137981 */ /* 0x000ea8000c1e1900 */
[----:B------:R-:W3:Y:S01]  /*0b80*/  LDG.E R17, desc[UR8][R16.64] ;  /* 0x0000000810117981 */ /* 0x000ee2000c1e1900 */
[----:B------:R-:W-:-:S04]  /*0b90*/  IADD3 R24, PT, PT, R24, 0x4, RZ ;  /* 0x0000000418187810 */ /* 0x000fc80007ffe0ff */
[----:B------:R-:W-:Y:S02]  /*0ba0*/  ISETP.NE.AND P0, PT, R24, RZ, PT ;  /* 0x000000ff1800720c */ /* 0x000fe40003f05270 */
[----:B------:R-:W-:Y:S02]  /*0bb0*/  IADD3 R26, PT, PT, R26, 0x40, RZ ;  /* 0x000000401a1a7810 */ /* 0x000fe40007ffe0ff */
[C---:B------:R-:W-:Y:S02]  /*0bc0*/  LEA R29, R0.reuse, R29, 0x6 ;  /* 0x0000001d001d7211 */ /* 0x040fe400078e30ff */
[C---:B------:R-:W-:Y:S02]  /*0bd0*/  LEA R27, R0.reuse, R27, 0x6 ;  /* 0x0000001b001b7211 */ /* 0x040fe400078e30ff */
[C---:B------:R-:W-:Y:S02]  /*0be0*/  LEA R25, R0.reuse, R25, 0x6 ;  /* 0x0000001900197211 */ /* 0x040fe400078e30ff */
[----:B------:R-:W-:Y:S01]  /*0bf0*/  LEA R23, R0, R23, 0x6 ;  /* 0x0000001700177211 */ /* 0x000fe200078e30ff */
        /* <DEDUP_REMOVED lines=9> */
[----:B------:R-:W4:Y:S04]  /*0c90*/  LDS.128 R12, [R4+0x10] ;  /* 0x00001000040c7984 */ /* 0x000f280000000c00 */
[----:B------:R-:W5:Y:S04]  /*0ca0*/  LDS R28, [R20+0x140] ;  /* 0x00014000141c7984 */ /* 0x000f680000000800 */
[----:B------:R-:W5:Y:S01]  /*0cb0*/  LDS R37, [R20+0x180] ;  /* 0x0001800014257984 */ /* 0x000f620000000800 */
[----:B0-----:R-:W-:-:S03]  /*0cc0*/  FFMA R8, R8, R34, R33 ;  /* 0x0000002208087223 */ /* 0x001fc60000000021 */
[----:B------:R-:W-:Y:S01]  /*0cd0*/  LDS R33, [R20+0x200] ;  /* 0x0002000014217984 */ /* 0x000fe20000000800 */
[----:B-1----:R-:W-:-:S03]  /*0ce0*/  FFMA R9, R36, R9, R8 ;  /* 0x0000000924097223 */ /* 0x002fc60000000008 */
[----:B------:R-:W0:Y:S01]  /*0cf0*/  LDS R8, [R20+0x1c0] ;  /* 0x0001c00014087984 */ /* 0x000e220000000800 */
[----:B--2---:R-:W-:-:S03]  /*0d00*/  FFMA R9, R16, R10, R9 ;  /* 0x0000000a10097223 */ /* 0x004fc60000000009 */
[----:B------:R-:W1:Y:S01]  /*0d10*/  LDS.128 R16, [R4+0x20] ;  /* 0x0000200004107984 */ /* 0x000e620000000c00 */
[----:B---3--:R-:W-:-:S04]  /*0d20*/  FFMA R9, R32, R11, R9 ;  /* 0x0000000b20097223 */ /* 0x008fc80000000009 */
[----:B----4-:R-:W-:Y:S02]  /*0d30*/  FFMA R9, R12, R35, R9 ;  /* 0x000000230c097223 */ /* 0x010fe40000000009 */
[----:B------:R-:W2:Y:S02]  /*0d40*/  LDS R12, [R20+0x240] ;  /* 0x00024000140c7984 */ /* 0x000ea40000000800 */
[----:B-----5:R-:W-:Y:S02]  /*0d50*/  FFMA R28, R28, R13, R9 ;  /* 0x0000000d1c1c7223 */ /* 0x020fe40000000009 */
[----:B------:R-:W3:Y:S02]  /*0d60*/  LDS R13, [R20+0x280] ;  /* 0x00028000140d7984 */ /* 0x000ee40000000800 */
[----:B------:R-:W-:Y:S02]  /*0d70*/  FFMA R37, R37, R14, R28 ;  /* 0x0000000e25257223 */ /* 0x000fe4000000001c */
[----:B------:R-:W4:Y:S04]  /*0d80*/  LDS R14, [R20+0x2c0] ;  /* 0x0002c000140e7984 */ /* 0x000f280000000800 */
[----:B------:R-:W-:Y:S01]  /*0d90*/  LDS R28, [R20+0x340] ;  /* 0x00034000141c7984 */ /* 0x000fe20000000800 */
[----:B0-----:R-:W-:-:S03]  /*0da0*/  FFMA R37, R8, R15, R37 ;  /* 0x0000000f08257223 */ /* 0x001fc60000000025 */
[----:B------:R-:W-:Y:S04]  /*0db0*/  LDS R15, [R20+0x300] ;  /* 0x00030000140f7984 */ /* 0x000fe80000000800 */
[----:B------:R-:W0:Y:S01]  /*0dc0*/  LDS.128 R8, [R4+0x30] ;  /* 0x0000300004087984 */ /* 0x000e220000000c00 */
[----:B-1----:R-:W-:-:S03]  /*0dd0*/  FFMA R37, R16, R33, R37 ;  /* 0x0000002110257223 */ /* 0x002fc60000000025 */
[----:B------:R-:W1:Y:S04]  /*0de0*/  LDS R33, [R20+0x380] ;  /* 0x0003800014217984 */ /* 0x000e680000000800 */
[----:B------:R-:W5:Y:S01]  /*0df0*/  LDS R16, [R20+0x3c0] ;  /* 0x0003c00014107984 */ /* 0x000f620000000800 */
[----:B--2---:R-:W-:-:S04]  /*0e00*/  FFMA R12, R12, R17, R37 ;  /* 0x000000110c0c7223 */ /* 0x004fc80000000025 */
[----:B---3--:R-:W-:-:S04]  /*0e10*/  FFMA R13, R13, R18, R12 ;  /* 0x000000120d0d7223 */ /* 0x008fc8000000000c */
[----:B----4-:R-:W-:-:S04]  /*0e20*/  FFMA R13, R14, R19, R13 ;  /* 0x000000130e0d7223 */ /* 0x010fc8000000000d */
[----:B0-----:R-:W-:-:S04]  /*0e30*/  FFMA R13, R8, R15, R13 ;  /* 0x0000000f080d7223 */ /* 0x001fc8000000000d */
[----:B------:R-:W-:-:S04]  /*0e40*/  FFMA R28, R28, R9, R13 ;  /* 0x000000091c1c7223 */ /* 0x000fc8000000000d */
[----:B-1----:R-:W-:-:S04]  /*0e50*/  FFMA R33, R33, R10, R28 ;  /* 0x0000000a21217223 */ /* 0x002fc8000000001c */
[----:B-----5:R-:W-:-:S05]  /*0e60*/  FFMA R33, R16, R11, R33 ;  /* 0x0000000b10217223 */ /* 0x020fca0000000021 */
[----:B------:R0:W-:Y:S01]  /*0e70*/  STG.E desc[UR8][R30.64], R33 ;  /* 0x000000211e007986 */ /* 0x0001e2000c101908 */
[----:B------:R-:W-:Y:S06]  /*0e80*/  BAR.SYNC.DEFER_BLOCKING 0x0 ;  /* 0x0000000000007b1d */ /* 0x000fec0000010000 */
[----:B------:R-:W-:Y:S05]  /*0e90*/  @P0 BRA `(.L_x_1) ;  /* 0xfffffff400140947 */ /* 0x000fea000383ffff */
.L_x_0:
[----:B------:R-:W-:-:S04]  /*0ea0*/  SHF.R.S32.HI R9, RZ, 0x1f, R0 ;  /* 0x0000001fff097819 */ /* 0x000fc80000011400 */
[----:B------:R-:W-:-:S04]  /*0eb0*/  LEA.HI R9, R9, R0, RZ, 0x4 ;  /* 0x0000000009097211 */ /* 0x000fc800078f20ff */
[----:B------:R-:W-:-:S04]  /*0ec0*/  SHF.R.S32.HI R9, RZ, 0x4, R9 ;  /* 0x00000004ff097819 */ /* 0x000fc80000011409 */
[----:B------:R-:W-:-:S13]  /*0ed0*/  LOP3.LUT P0, R8, R9, 0x3, RZ, 0xc0, !PT ;  /* 0x0000000309087812 */ /* 0x000fda000780c0ff */
[----:B------:R-:W-:Y:S05]  /*0ee0*/  @!P0 EXIT ;  /* 0x000000000000894d */ /* 0x000fea0003800000 */
[----:B------:R-:W-:Y:S02]  /*0ef0*/  ISETP.NE.AND P0, PT, R8, 0x1, PT ;  /* 0x000000010800780c */ /* 0x000fe40003f05270 */
[----:B------:R-:W-:-:S04]  /*0f00*/  LOP3.LUT R6, R9, 0x1, RZ, 0xc0, !PT ;  /* 0x0000000109067812 */ /* 0x000fc800078ec0ff */
[----:B------:R-:W-:-:S07]  /*0f10*/  ISETP.NE.U32.AND P1, PT, R6, 0x1, PT ;  /* 0x000000010600780c */ /* 0x000fce0003f25070 */
[----:B------:R-:W-:Y:S06]  /*0f20*/  @!P0 BRA `(.L_x_2) ;  /* 0x0000000400988947 */ /* 0x000fec0003800000 */
[----:B------:R-:W1:Y:S01]  /*0f30*/  LDC.64 R22, c[0x0][0x380] ;  /* 0x0000e000ff167b82 */ /* 0x000e620000000a00 */
[C---:B------:R-:W-:Y:S02]  /*0f40*/  LEA R18, R2.reuse, R3, 0x4 ;  /* 0x0000000302127211 */ /* 0x040fe400078e20ff */
[----:B------:R-:W-:-:S03]  /*0f50*/  LEA R9, R2, R7, 0x4 ;  /* 0x0000000702097211 */ /* 0x000fc600078e20ff */
[----:B------:R-:W-:Y:S02]  /*0f60*/  IMAD R11, R18, R0, R21 ;  /* 0x00000000120b7224 */ /* 0x000fe400078e0215 */
[----:B------:R-:W2:Y:S01]  /*0f70*/  LDC.64 R16, c[0x0][0x388] ;  /* 0x0000e200ff107b82 */ /* 0x000ea20000000a00 */
[----:B-1----:R-:W-:-:S05]  /*0f80*/  IMAD.WIDE R22, R9, 0x4, R22 ;  /* 0x0000000409167825 */ /* 0x002fca00078e0216 */
[----:B------:R-:W3:Y:S01]  /*0f90*/  LDG.E R19, desc[UR8][R22.64] ;  /* 0x0000000816137981 */ /* 0x000ee2000c1e1900 */
[----:B--2---:R-:W-:-:S05]  /*0fa0*/  IMAD.WIDE R8, R11, 0x4, R16 ;  /* 0x000000040b087825 */ /* 0x004fca00078e0210 */
[----:B------:R-:W2:Y:S01]  /*0fb0*/  LDG.E R29, desc[UR8][R8.64] ;  /* 0x00000008081d7981 */ /* 0x000ea2000c1e1900 */
[----:B------:R-:W-:-:S04]  /*0fc0*/  UIADD3 UR5, UPT, UPT, UR4, 0x400, URZ ;  /* 0x0000040004057890 */ /* 0x000fc8000fffe0ff */
[----:B------:R-:W-:Y:S01]  /*0fd0*/  ULEA UR5, UR6, UR5, 0x18 ;  /* 0x0000000506057291 */ /* 0x000fe2000f8ec0ff */
[----:B------:R-:W-:-:S05]  /*0fe0*/  LEA R20, R5, R4, 0x2 ;  /* 0x0000000405147211 */ /* 0x000fca00078e10ff */
[----:B------:R-:W-:-:S04]  /*0ff0*/  LEA R6, R5, UR5, 0x2 ;  /* 0x0000000505067c11 */ /* 0x000fc8000f8e10ff */
[----:B------:R-:W-:Y:S02]  /*1000*/  LEA R24, R3, R6, 0x6 ;  /* 0x0000000603187211 */ /* 0x000fe400078e30ff */
[----:B------:R-:W-:Y:S01]  /*1010*/  IADD3 R18, PT, PT, R18, 0x10, RZ ;  /* 0x0000001012127810 */ /* 0x000fe20007ffe0ff */
[----:B---3--:R-:W-:Y:S04]  /*1020*/  STS [R20], R19 ;  /* 0x0000001314007388 */ /* 0x008fe80000000800 */
[----:B--2---:R-:W-:Y:S01]  /*1030*/  STS [R24], R29 ;  /* 0x0000001d18007388 */ /* 0x004fe20000000800 */
[----:B------:R-:W-:Y:S06]  /*1040*/  BAR.SYNC.DEFER_BLOCKING 0x0 ;  /* 0x0000000000007b1d */ /* 0x000fec0000010000 */
[----:B------:R-:W-:Y:S04]  /*1050*/  LDS R28, [R6] ;  /* 0x00000000061c7984 */ /* 0x000fe80000000800 */
[----:B------:R-:W1:Y:S04]  /*1060*/  LDS.128 R12, [R4] ;  /* 0x00000000040c7984 */ /* 0x000e680000000c00 */
[----:B------:R-:W2:Y:S04]  /*1070*/  LDS R35, [R6+0x40] ;  /* 0x0000400006237984 */ /* 0x000ea80000000800 */
[----:B------:R-:W3:Y:S04]  /*1080*/  LDS R34, [R6+0x80] ;  /* 0x0000800006227984 */ /* 0x000ee80000000800 */
[----:B------:R-:W4:Y:S04]  /*1090*/  LDS R37, [R6+0xc0] ;  /* 0x0000c00006257984 */ /* 0x000f280000000800 */
[----:B------:R-:W-:Y:S04]  /*10a0*/  LDS R27, [R6+0x100] ;  /* 0x00010000061b7984 */ /* 0x000fe80000000800 */
[----:B------:R-:W5:Y:S04]  /*10b0*/  LDS.128 R8, [R4+0x10] ;  /* 0x0000100004087984 */ /* 0x000f680000000c00 */
[----:B------:R-:W0:Y:S04]  /*10c0*/  LDS R32, [R6+0x140] ;  /* 0x0001400006207984 */ /* 0x000e280000000800 */
[----:B------:R-:W0:Y:S04]  /*10d0*/  LDS R25, [R6+0x180] ;  /* 0x0001800006197984 */ /* 0x000e280000000800 */
[----:B------:R-:W0:Y:S04]  /*10e0*/  LDS R26, [R6+0x1c0] ;  /* 0x0001c000061a7984 */ /* 0x000e280000000800 */
[----:B------:R-:W-:Y:S01]  /*10f0*/  LDS R19, [R6+0x200] ;  /* 0x0002000006137984 */ /* 0x000fe20000000800 */
[----:B-1----:R-:W-:-:S03]  /*1100*/  FFMA R12, R12, R28, R33 ;  /* 0x0000001c0c0c7223 */ /* 0x002fc60000000021 */
[----:B------:R-:W-:Y:S01]  /*1110*/  LDS R29, [R6+0x300] ;  /* 0x00030000061d7984 */ /* 0x000fe20000000800 */
[----:B--2---:R-:W-:-:S03]  /*1120*/  FFMA R13, R35, R13, R12 ;  /* 0x0000000d230d7223 */ /* 0x004fc6000000000c */
[----:B------:R-:W-:Y:S01]  /*1130*/  LDS R28, [R6+0x240] ;  /* 0x00024000061c7984 */ /* 0x000fe20000000800 */
[----:B---3--:R-:W-:-:S03]  /*1140*/  FFMA R14, R34, R14, R13 ;  /* 0x0000000e220e7223 */ /* 0x008fc6000000000d */
[----:B------:R-:W-:Y:S01]  /*1150*/  LDS R34, [R6+0x340] ;  /* 0x0003400006227984 */ /* 0x000fe20000000800 */
[----:B----4-:R-:W-:-:S03]  /*1160*/  FFMA R37, R37, R15, R14 ;  /* 0x0000000f25257223 */ /* 0x010fc6000000000e */
[----:B------:R-:W1:Y:S01]  /*1170*/  LDS.128 R12, [R4+0x20] ;  /* 0x00002000040c7984 */ /* 0x000e620000000c00 */
[----:B-----5:R-:W-:-:S04]  /*1180*/  FFMA R27, R8, R27, R37 ;  /* 0x0000001b081b7223 */ /* 0x020fc80000000025 */
[----:B0-----:R-:W-:Y:S02]  /*1190*/  FFMA R32, R32, R9, R27 ;  /* 0x0000000920207223 */ /* 0x001fe4000000001b */
[----:B------:R-:W0:Y:S02]  /*11a0*/  LDS R27, [R6+0x280] ;  /* 0x00028000061b7984 */ /* 0x000e240000000800 */
[----:B------:R-:W-:Y:S02]  /*11b0*/  FFMA R25, R25, R10, R32 ;  /* 0x0000000a19197223 */ /* 0x000fe40000000020 */
[----:B------:R-:W2:Y:S02]  /*11c0*/  LDS R32, [R6+0x2c0] ;  /* 0x0002c00006207984 */ /* 0x000ea40000000800 */
[----:B------:R-:W-:Y:S02]  /*11d0*/  FFMA R33, R26, R11, R25 ;  /* 0x0000000b1a217223 */ /* 0x000fe40000000019 */
[----:B------:R-:W3:Y:S04]  /*11e0*/  LDS.128 R8, [R4+0x30] ;  /* 0x0000300004087984 */ /* 0x000ee80000000c00 */
[----:B------:R-:W4:Y:S04]  /*11f0*/  LDS R25, [R6+0x380] ;  /* 0x0003800006197984 */ /* 0x000f280000000800 */
[----:B------:R-:W5:Y:S01]  /*1200*/  LDS R26, [R6+0x3c0] ;  /* 0x0003c000061a7984 */ /* 0x000f620000000800 */
[----:B-1----:R-:W-:-:S04]  /*1210*/  FFMA R19, R12, R19, R33 ;  /* 0x000000130c137223 */ /* 0x002fc80000000021 */
[----:B------:R-:W-:-:S04]  /*1220*/  FFMA R28, R28, R13, R19 ;  /* 0x0000000d1c1c7223 */ /* 0x000fc80000000013 */
[----:B0-----:R-:W-:-:S04]  /*1230*/  FFMA R27, R27, R14, R28 ;  /* 0x0000000e1b1b7223 */ /* 0x001fc8000000001c */
[----:B--2---:R-:W-:-:S04]  /*1240*/  FFMA R15, R32, R15, R27 ;  /* 0x0000000f200f7223 */ /* 0x004fc8000000001b */
[----:B---3--:R-:W-:-:S04]  /*1250*/  FFMA R15, R8, R29, R15 ;  /* 0x0000001d080f7223 */ /* 0x008fc8000000000f */
[----:B------:R-:W-:-:S04]  /*1260*/  FFMA R34, R34, R9, R15 ;  /* 0x0000000922227223 */ /* 0x000fc8000000000f */
[----:B----4-:R-:W-:-:S04]  /*1270*/  FFMA R25, R25, R10, R34 ;  /* 0x0000000a19197223 */ /* 0x010fc80000000022 */
[----:B-----5:R-:W-:-:S05]  /*1280*/  FFMA R29, R26, R11, R25 ;  /* 0x0000000b1a1d7223 */ /* 0x020fca0000000019 */
[----:B------:R-:W-:Y:S01]  /*1290*/  STG.E desc[UR8][R30.64], R29 ;  /* 0x0000001d1e007986 */ /* 0x000fe2000c101908 */
[----:B------:R-:W-:Y:S01]  /*12a0*/  BAR.SYNC.DEFER_BLOCKING 0x0 ;  /* 0x0000000000007b1d */ /* 0x000fe20000010000 */
[----:B------:R-:W-:-:S04]  /*12b0*/  IMAD R9, R18, R0, R21 ;  /* 0x0000000012097224 */ /* 0x000fc800078e0215 */
[----:B------:R-:W-:Y:S01]  /*12c0*/  IMAD.WIDE R8, R9, 0x4, R16 ;  /* 0x0000000409087825 */ /* 0x000fe200078e0210 */
[----:B------:R-:W2:Y:S05]  /*12d0*/  LDG.E R23, desc[UR8][R22.64+0x40] ;  /* 0x0000400816177981 */ /* 0x000eaa000c1e1900 */
[----:B------:R-:W3:Y:S01]  /*12e0*/  LDG.E R9, desc[UR8][R8.64] ;  /* 0x0000000808097981 */ /* 0x000ee2000c1e1900 */
[----:B------:R-:W-:-:S03]  /*12f0*/  IADD3 R2, PT, PT, R2, 0x2, RZ ;  /* 0x0000000202027810 */ /* 0x000fc60007ffe0ff */
        /* <DEDUP_REMOVED lines=11> */
[----:B------:R-:W5:Y:S04]  /*13b0*/  LDS R27, [R6+0x180] ;  /* 0x00018000061b7984 */ /* 0x000f680000000800 */
[----:B------:R-:W5:Y:S04]  /*13c0*/  LDS R20, [R6+0x1c0] ;  /* 0x0001c00006147984 */ /* 0x000f680000000800 */
[----:B------:R-:W-:Y:S04]  /*13d0*/  LDS R23, [R6+0x200] ;  /* 0x0002000006177984 */ /* 0x000fe80000000800 */
[----:B------:R-:W5:Y:S01]  /*13e0*/  LDS.128 R8, [R4+0x20] ;  /* 0x0000200004087984 */ /* 0x000f620000000c00 */
[----:B0-----:R-:W-:-:S03]  /*13f0*/  FFMA R16, R16, R28, R29 ;  /* 0x0000001c10107223 */ /* 0x001fc6000000001d */
[----:B------:R-:W0:Y:S01]  /*1400*/  LDS R24, [R6+0x240] ;  /* 0x0002400006187984 */ /* 0x000e220000000800 */
[----:B-1----:R-:W-:-:S03]  /*1410*/  FFMA R17, R33, R17, R16 ;  /* 0x0000001121117223 */ /* 0x002fc60000000010 */
[----:B------:R-:W1:Y:S01]  /*1420*/  LDS R29, [R6+0x280] ;  /* 0x00028000061d7984 */ /* 0x000e620000000800 */
[----:B--2---:R-:W-:-:S03]  /*1430*/  FFMA R17, R32, R18, R17 ;  /* 0x0000001220117223 */ /* 0x004fc60000000011 */
[----:B------:R-:W2:Y:S01]  /*1440*/  LDS R28, [R6+0x2c0] ;  /* 0x0002c000061c7984 */ /* 0x000ea20000000800 */
[----:B---3--:R-:W-:-:S03]  /*1450*/  FFMA R35, R26, R19, R17 ;  /* 0x000000131a237223 */ /* 0x008fc60000000011 */
[----:B------:R-:W-:Y:S04]  /*1460*/  LDS R33, [R6+0x300] ;  /* 0x0003000006217984 */ /* 0x000fe80000000800 */
[----:B------:R-:W3:Y:S01]  /*1470*/  LDS.128 R16, [R4+0x30] ;  /* 0x0000300004107984 */ /* 0x000ee20000000c00 */
[----:B----4-:R-:W-:-:S03]  /*1480*/  FFMA R35, R12, R25, R35 ;  /* 0x000000190c237223 */ /* 0x010fc60000000023 */
[----:B------:R-:W4:Y:S04]  /*1490*/  LDS R26, [R6+0x340] ;  /* 0x00034000061a7984 */ /* 0x000f280000000800 */
[----:B------:R-:W4:Y:S01]  /*14a0*/  LDS R25, [R6+0x380] ;  /* 0x0003800006197984 */ /* 0x000f220000000800 */
[----:B-----5:R-:W-:-:S03]  /*14b0*/  FFMA R22, R22, R13, R35 ;  /* 0x0000000d16167223 */ /* 0x020fc60000000023 */
[----:B------:R-:W5:Y:S01]  /*14c0*/  LDS R12, [R6+0x3c0] ;  /* 0x0003c000060c7984 */ /* 0x000f620000000800 */
[----:B------:R-:W-:-:S04]  /*14d0*/  FFMA R27, R27, R14, R22 ;  /* 0x0000000e1b1b7223 */ /* 0x000fc80000000016 */
[----:B------:R-:W-:-:S04]  /*14e0*/  FFMA R15, R20, R15, R27 ;  /* 0x0000000f140f7223 */ /* 0x000fc8000000001b */
[----:B------:R-:W-:-:S04]  /*14f0*/  FFMA R15, R8, R23, R15 ;  /* 0x00000017080f7223 */ /* 0x000fc8000000000f */
[----:B0-----:R-:W-:-:S04]  /*1500*/  FFMA R24, R24, R9, R15 ;  /* 0x0000000918187223 */ /* 0x001fc8000000000f */
[----:B-1----:R-:W-:-:S04]  /*1510*/  FFMA R29, R29, R10, R24 ;  /* 0x0000000a1d1d7223 */ /* 0x002fc80000000018 */
[----:B--2---:R-:W-:-:S04]  /*1520*/  FFMA R11, R28, R11, R29 ;  /* 0x0000000b1c0b7223 */ /* 0x004fc8000000001d */
[----:B---3--:R-:W-:-:S04]  /*1530*/  FFMA R11, R16, R33, R11 ;  /* 0x00000021100b7223 */ /* 0x008fc8000000000b */
[----:B----4-:R-:W-:-:S04]  /*1540*/  FFMA R26, R26, R17, R11 ;  /* 0x000000111a1a7223 */ /* 0x010fc8000000000b */
[----:B------:R-:W-:-:S04]  /*1550*/  FFMA R25, R25, R18, R26 ;  /* 0x0000001219197223 */ /* 0x000fc8000000001a */
[----:B-----5:R-:W-:-:S05]  /*1560*/  FFMA R33, R12, R19, R25 ;  /* 0x000000130c217223 */ /* 0x020fca0000000019 */
[----:B------:R1:W-:Y:S01]  /*1570*/  STG.E desc[UR8][R30.64], R33 ;  /* 0x000000211e007986 */ /* 0x0003e2000c101908 */
[----:B------:R-:W-:Y:S06]  /*1580*/  BAR.SYNC.DEFER_BLOCKING 0x0 ;  /* 0x0000000000007b1d */ /* 0x000fec0000010000 */
.L_x_2:
[----:B------:R-:W-:Y:S05]  /*1590*/  @P1 EXIT ;  /* 0x000000000000194d */ /* 0x000fea0003800000 */
[----:B------:R-:W2:Y:S01]  /*15a0*/  LDC.64 R8, c[0x0][0x380] ;  /* 0x0000e000ff087b82 */ /* 0x000ea20000000a00 */
[C---:B------:R-:W-:Y:S02]  /*15b0*/  LEA R6, R2.reuse, R3, 0x4 ;  /* 0x0000000302067211 */ /* 0x040fe400078e20ff */
[----:B------:R-:W-:-:S03]  /*15c0*/  LEA R7, R2, R7, 0x4 ;  /* 0x0000000702077211 */ /* 0x000fc600078e20ff */
[----:B------:R-:W-:Y:S02]  /*15d0*/  IMAD R21, R6, R0, R21 ;  /* 0x0000000006157224 */ /* 0x000fe400078e0215 */
[----:B------:R-:W3:Y:S01]  /*15e0*/  LDC.64 R10, c[0x0][0x388] ;  /* 0x0000e200ff0a7b82 */ /* 0x000ee20000000a00 */
[----:B--2---:R-:W-:-:S06]  /*15f0*/  IMAD.WIDE R6, R7, 0x4, R8 ;  /* 0x0000000407067825 */ /* 0x004fcc00078e0208 */
[----:B------:R-:W2:Y:S01]  /*1600*/  LDG.E R6, desc[UR8][R6.64] ;  /* 0x0000000806067981 */ /* 0x000ea2000c1e1900 */
[----:B---3--:R-:W-:-:S06]  /*1610*/  IMAD.WIDE R8, R21, 0x4, R10 ;  /* 0x0000000415087825 */ /* 0x008fcc00078e020a */
[----:B------:R-:W3:Y:S01]  /*1620*/  LDG.E R8, desc[UR8][R8.64] ;  /* 0x0000000808087981 */ /* 0x000ee2000c1e1900 */
[----:B------:R-:W-:-:S04]  /*1630*/  UIADD3 UR4, UPT, UPT, UR4, 0x400, URZ ;  /* 0x0000040004047890 */ /* 0x000fc8000fffe0ff */
[----:B------:R-:W-:-:S06]  /*1640*/  ULEA UR4, UR6, UR4, 0x18 ;  /* 0x0000000406047291 */ /* 0x000fcc000f8ec0ff */
[C---:B------:R-:W-:Y:S02]  /*1650*/  LEA R0, R5.reuse, UR4, 0x2 ;  /* 0x0000000405007c11 */ /* 0x040fe4000f8e10ff */
[----:B------:R-:W-:Y:S02]  /*1660*/  LEA R5, R5, R4, 0x2 ;  /* 0x0000000405057211 */ /* 0x000fe400078e10ff */
[----:B------:R-:W-:-:S03]  /*1670*/  LEA R3, R3, R0, 0x6 ;  /* 0x0000000003037211 */ /* 0x000fc600078e30ff */
[----:B--2---:R-:W-:Y:S04]  /*1680*/  STS [R5], R6 ;  /* 0x0000000605007388 */ /* 0x004fe80000000800 */
[----:B---3--:R-:W-:Y:S01]  /*1690*/  STS [R3], R8 ;  /* 0x0000000803007388 */ /* 0x008fe20000000800 */
[----:B------:R-:W-:Y:S06]  /*16a0*/  BAR.SYNC.DEFER_BLOCKING 0x0 ;  /* 0x0000000000007b1d */ /* 0x000fec0000010000 */
[----:B------:R-:W-:Y:S04]  /*16b0*/  LDS R20, [R0] ;  /* 0x0000000000147984 */ /* 0x000fe80000000800 */
[----:B------:R-:W2:Y:S04]  /*16c0*/  LDS.128 R16, [R4] ;  /* 0x0000000004107984 */ /* 0x000ea80000000c00 */
[----:B------:R-:W3:Y:S04]  /*16d0*/  LDS R21, [R0+0x40] ;  /* 0x0000400000157984 */ /* 0x000ee80000000800 */
[----:B------:R-:W4:Y:S04]  /*16e0*/  LDS R22, [R0+0x80] ;  /* 0x0000800000167984 */ /* 0x000f280000000800 */
[----:B------:R-:W5:Y:S04]  /*16f0*/  LDS R27, [R0+0xc0] ;  /* 0x0000c000001b7984 */ /* 0x000f680000000800 */
[----:B------:R-:W-:Y:S04]  /*1700*/  LDS R7, [R0+0x100] ;  /* 0x0001000000077984 */ /* 0x000fe80000000800 */
[----:B------:R-:W0:Y:S04]  /*1710*/  LDS.128 R12, [R4+0x10] ;  /* 0x00001000040c7984 */ /* 0x000e280000000c00 */
[----:B------:R-:W1:Y:S04]  /*1720*/  LDS R24, [R0+0x140] ;  /* 0x0001400000187984 */ /* 0x000e680000000800 */
[----:B------:R-:W1:Y:S04]  /*1730*/  LDS R5, [R0+0x180] ;  /* 0x0001800000057984 */ /* 0x000e680000000800 */
[----:B------:R-:W1:Y:S04]  /*1740*/  LDS R6, [R0+0x1c0] ;  /* 0x0001c00000067984 */ /* 0x000e680000000800 */
[----:B------:R-:W-:Y:S04]  /*1750*/  LDS R3, [R0+0x200] ;  /* 0x0002000000037984 */ /* 0x000fe80000000800 */
[----:B------:R-:W1:Y:S01]  /*1760*/  LDS.128 R8, [R4+0x20] ;  /* 0x0000200004087984 */ /* 0x000e620000000c00 */
[----:B--2---:R-:W-:-:S03]  /*1770*/  FFMA R16, R16, R20, R33 ;  /* 0x0000001410107223 */ /* 0x004fc60000000021 */
[----:B------:R-:W2:Y:S01]  /*1780*/  LDS R2, [R0+0x240] ;  /* 0x0002400000027984 */ /* 0x000ea20000000800 */
[----:B---3--:R-:W-:-:S03]  /*1790*/  FFMA R17, R21, R17, R16 ;  /* 0x0000001115117223 */ /* 0x008fc60000000010 */
[----:B------:R-:W3:Y:S01]  /*17a0*/  LDS R25, [R0+0x280] ;  /* 0x0002800000197984 */ /* 0x000ee20000000800 */
[----:B----4-:R-:W-:-:S03]  /*17b0*/  FFMA R18, R22, R18, R17 ;  /* 0x0000001216127223 */ /* 0x010fc60000000011 */
[----:B------:R-:W4:Y:S01]  /*17c0*/  LDS R16, [R0+0x2c0] ;  /* 0x0002c00000107984 */ /* 0x000f220000000800 */
[----:B-----5:R-:W-:-:S03]  /*17d0*/  FFMA R19, R27, R19, R18 ;  /* 0x000000131b137223 */ /* 0x020fc60000000012 */
[----:B------:R-:W-:Y:S04]  /*17e0*/  LDS R17, [R0+0x300] ;  /* 0x0003000000117984 */ /* 0x000fe80000000800 */
[----:B------:R-:W5:Y:S01]  /*17f0*/  LDS.128 R20, [R4+0x30] ;  /* 0x0000300004147984 */ /* 0x000f620000000c00 */
[----:B0-----:R-:W-:-:S03]  /*1800*/  FFMA R7, R12, R7, R19 ;  /* 0x000000070c077223 */ /* 0x001fc60000000013 */
[----:B------:R-:W0:Y:S01]  /*1810*/  LDS R27, [R0+0x340] ;  /* 0x00034000001b7984 */ /* 0x000e220000000800 */
[----:B-1----:R-:W-:-:S03]  /*1820*/  FFMA R24, R24, R13, R7 ;  /* 0x0000000d18187223 */ /* 0x002fc60000000007 */
[----:B------:R-:W1:Y:S04]  /*1830*/  LDS R12, [R0+0x380] ;  /* 0x00038000000c7984 */ /* 0x000e680000000800 */
[----:B------:R-:W1:Y:S01]  /*1840*/  LDS R7, [R0+0x3c0] ;  /* 0x0003c00000077984 */ /* 0x000e620000000800 */
[----:B------:R-:W-:-:S04]  /*1850*/  FFMA R5, R5, R14, R24 ;  /* 0x0000000e05057223 */ /* 0x000fc80000000018 */
[----:B------:R-:W-:-:S04]  /*1860*/  FFMA R5, R6, R15, R5 ;  /* 0x0000000f06057223 */ /* 0x000fc80000000005 */
[----:B------:R-:W-:-:S04]  /*1870*/  FFMA R3, R8, R3, R5 ;  /* 0x0000000308037223 */ /* 0x000fc80000000005 */
[----:B--2---:R-:W-:-:S04]  /*1880*/  FFMA R2, R2, R9, R3 ;  /* 0x0000000902027223 */ /* 0x004fc80000000003 */
[----:B---3--:R-:W-:-:S04]  /*1890*/  FFMA R25, R25, R10, R2 ;  /* 0x0000000a19197223 */ /* 0x008fc80000000002 */
[----:B----4-:R-:W-:-:S04]  /*18a0*/  FFMA R11, R16, R11, R25 ;  /* 0x0000000b100b7223 */ /* 0x010fc80000000019 */
[----:B-----5:R-:W-:-:S04]  /*18b0*/  FFMA R20, R20, R17, R11 ;  /* 0x0000001114147223 */ /* 0x020fc8000000000b */
[----:B0-----:R-:W-:-:S04]  /*18c0*/  FFMA R21, R27, R21, R20 ;  /* 0x000000151b157223 */ /* 0x001fc80000000014 */
[----:B-1----:R-:W-:-:S04]  /*18d0*/  FFMA R12, R12, R22, R21 ;  /* 0x000000160c0c7223 */ /* 0x002fc80000000015 */
[----:B------:R-:W-:-:S05]  /*18e0*/  FFMA R7, R7, R23, R12 ;  /* 0x0000001707077223 */ /* 0x000fca000000000c */
[----:B------:R-:W-:Y:S01]  /*18f0*/  STG.E desc[UR8][R30.64], R7 ;  /* 0x000000071e007986 */ /* 0x000fe2000c101908 */
[----:B------:R-:W-:Y:S06]  /*1900*/  BAR.SYNC.DEFER_BLOCKING 0x0 ;  /* 0x0000000000007b1d */ /* 0x000fec0000010000 */
[----:B------:R-:W-:Y:S05]  /*1910*/  EXIT ;  /* 0x000000000000794d */ /* 0x000fea0003800000 */
.L_x_3:
[----:B------:R-:W-:-:S00]  /*1920*/  BRA `(.L_x_3) ;  /* 0xfffffffc00fc7947 */ /* 0x000fc0000383ffff */
[----:B------:R-:W-:-:S00]  /*1930*/  NOP ;  /* 0x0000000000007918 */ /* 0x000fc00000000000 */
        /* <DEDUP_REMOVED lines=12> */
.L_x_4:


//--------------------- .nv.shared._Z6MatMulPfS_S_i --------------------------
	.section	.nv.shared._Z6MatMulPfS_S_i,"aw",@nobits
	.sectionflags	@""
	.align	4
.nv.shared._Z6MatMulPfS_S_i:
	.zero		3072


//--------------------- .nv.shared.reserved.0     --------------------------
	.section	.nv.shared.reserved.0,"aw",@nobits
	.weak		__nv_reservedSMEM_offset_0_alias
	.size		__nv_reservedSMEM_offset_0_alias, 0, 64
	.other		__nv_reservedSMEM_offset_0_alias,@"STO_CUDA_RESERVED_SHARED STV_DEFAULT"
__nv_reservedSMEM_offset_0_alias:
	.zero		0
	.zero		64


//--------------------- .nv.constant0._Z6MatMulPfS_S_i --------------------------
	.section	.nv.constant0._Z6MatMulPfS_S_i,"a",@progbits
	.sectionflags	@""
	.align	4
.nv.constant0._Z6MatMulPfS_S_i:
	.zero		924


//--------------------- SYMBOLS --------------------------

	.type		.nv.reservedSmem.offset0,@object
	.size		.nv.reservedSmem.offset0,0x4
	.type		.nv.reservedSmem.cap,@object
	.size		.nv.reservedSmem.cap,0x4
